//
// Generated by NVIDIA NVVM Compiler
//
// Compiler Build ID: CL-36424714
// Cuda compilation tools, release 13.0, V13.0.88
// Based on NVVM 20.0.0
//

.version 9.0
.target sm_100
.address_size 64

	// .globl	_Z13gpu_all_arithPiS_S_

.visible .entry _Z13gpu_all_arithPiS_S_(
	.param .u64 .ptr .align 1 _Z13gpu_all_arithPiS_S__param_0,
	.param .u64 .ptr .align 1 _Z13gpu_all_arithPiS_S__param_1,
	.param .u64 .ptr .align 1 _Z13gpu_all_arithPiS_S__param_2
)
{
	.reg .b32 	%r<17>;
	.reg .b64 	%rd<11>;

	ld.param.u64 	%rd1, [_Z13gpu_all_arithPiS_S__param_0];
	ld.param.u64 	%rd2, [_Z13gpu_all_arithPiS_S__param_1];
	ld.param.u64 	%rd3, [_Z13gpu_all_arithPiS_S__param_2];
	cvta.to.global.u64 	%rd4, %rd3;
	cvta.to.global.u64 	%rd5, %rd2;
	cvta.to.global.u64 	%rd6, %rd1;
	mov.u32 	%r1, %ctaid.x;
	mov.u32 	%r2, %ntid.x;
	mov.u32 	%r3, %tid.x;
	mad.lo.s32 	%r4, %r1, %r2, %r3;
	mul.wide.u32 	%rd7, %r4, 4;
	add.s64 	%rd8, %rd6, %rd7;
	ld.global.u32 	%r5, [%rd8];
	add.s64 	%rd9, %rd5, %rd7;
	ld.global.u32 	%r6, [%rd9];
	add.s32 	%r7, %r6, %r5;
	add.s64 	%rd10, %rd4, %rd7;
	st.global.u32 	[%rd10], %r7;
	ld.global.u32 	%r8, [%rd8];
	ld.global.u32 	%r9, [%rd9];
	mul.lo.s32 	%r10, %r9, %r8;
	st.global.u32 	[%rd10], %r10;
	ld.global.u32 	%r11, [%rd8];
	ld.global.u32 	%r12, [%rd9];
	sub.s32 	%r13, %r11, %r12;
	st.global.u32 	[%rd10], %r13;
	ld.global.u32 	%r14, [%rd8];
	ld.global.u32 	%r15, [%rd9];
	rem.s32 	%r16, %r14, %r15;
	st.global.u32 	[%rd10], %r16;
	ret;

}


// ===== COMPILED SASS (sm_100) =====

	.target	sm_100

	.elftype	@"ET_EXEC"


//--------------------- .note.nv.tkinfo           --------------------------
	.section	.note.nv.tkinfo,"",@"SHT_NOTE"
	.sectionflags	@"SHF_NOTE_NV_TKINFO"
	.tkinfo
        /*0018*/ 	.word	0x00000002
        /*0030*/ 	.string	""
        /*0030*/ 	.string	"ptxas"
        /*0030*/ 	.string	"Cuda compilation tools, release 13.0, V13.0.88"
        /*0030*/ 	.string	"Build cuda_13.0.r13.0/compiler.36424714_0"
        /*0030*/ 	.string	"-arch sm_100 -m 64 "



//--------------------- .note.nv.cuinfo           --------------------------
	.section	.note.nv.cuinfo,"",@"SHT_NOTE"
	.sectionflags	@"SHF_NOTE_NV_CUINFO"
        /*0018*/ 	.short	0x0002
        /*001a*/ 	.short	0x0064
        /*001c*/ 	.short	0x0082
	.zero		2


//--------------------- .nv.info                  --------------------------
	.section	.nv.info,"",@"SHT_CUDA_INFO"
	.align	4


	//----- nvinfo : EIATTR_REGCOUNT
	.align		4
        /*0000*/ 	.byte	0x04, 0x2f
        /*0002*/ 	.short	(.L_1 - .L_0)
	.align		4
.L_0:
        /*0004*/ 	.word	index@(_Z13gpu_all_arithPiS_S_)
        /*0008*/ 	.word	0x00000012


	//----- nvinfo : EIATTR_FRAME_SIZE
	.align		4
.L_1:
        /*000c*/ 	.byte	0x04, 0x11
        /*000e*/ 	.short	(.L_3 - .L_2)
	.align		4
.L_2:
        /*0010*/ 	.word	index@(_Z13gpu_all_arithPiS_S_)
        /*0014*/ 	.word	0x00000000


	//----- nvinfo : EIATTR_MIN_STACK_SIZE
	.align		4
.L_3:
        /*0018*/ 	.byte	0x04, 0x12
        /*001a*/ 	.short	(.L_5 - .L_4)
	.align		4
.L_4:
        /*001c*/ 	.word	index@(_Z13gpu_all_arithPiS_S_)
        /*0020*/ 	.word	0x00000000
.L_5:


//--------------------- .nv.compat                --------------------------
	.section	.nv.compat,"",@"SHT_CUDA_COMPAT_INFO"
	.align	4
        /*0000*/ 	.byte	0x02, 0x09, 0x00, 0x00, 0x02, 0x02, 0x01, 0x00, 0x02, 0x05, 0x05, 0x00, 0x03, 0x07, 0x01, 0x01
        /*0010*/ 	.byte	0x02, 0x03, 0x00, 0x00, 0x02, 0x06, 0x01, 0x00, 0x04, 0x0b, 0x08, 0x00, 0x09, 0x00, 0x00, 0x00
        /*0020*/ 	.byte	0x00, 0x00, 0x00, 0x00


//--------------------- .nv.info._Z13gpu_all_arithPiS_S_ --------------------------
	.section	.nv.info._Z13gpu_all_arithPiS_S_,"",@"SHT_CUDA_INFO"
	.sectionflags	@""
	.align	4


	//----- nvinfo : EIATTR_CUDA_API_VERSION
	.align		4
        /*0000*/ 	.byte	0x04, 0x37
        /*0002*/ 	.short	(.L_7 - .L_6)
.L_6:
        /*0004*/ 	.word	0x00000082


	//----- nvinfo : EIATTR_KPARAM_INFO
	.align		4
.L_7:
        /*0008*/ 	.byte	0x04, 0x17
        /*000a*/ 	.short	(.L_9 - .L_8)
.L_8:
        /*000c*/ 	.word	0x00000000
        /*0010*/ 	.short	0x0002
        /*0012*/ 	.short	0x0010
        /*0014*/ 	.byte	0x00, 0xf5, 0x21, 0x00


	//----- nvinfo : EIATTR_KPARAM_INFO
	.align		4
.L_9:
        /*0018*/ 	.byte	0x04, 0x17
        /*001a*/ 	.short	(.L_11 - .L_10)
.L_10:
        /*001c*/ 	.word	0x00000000
        /*0020*/ 	.short	0x0001
        /*0022*/ 	.short	0x0008
        /*0024*/ 	.byte	0x00, 0xf5, 0x21, 0x00


	//----- nvinfo : EIATTR_KPARAM_INFO
	.align		4
.L_11:
        /*0028*/ 	.byte	0x04, 0x17
        /*002a*/ 	.short	(.L_13 - .L_12)
.L_12:
        /*002c*/ 	.word	0x00000000
        /*0030*/ 	.short	0x0000
        /*0032*/ 	.short	0x0000
        /*0034*/ 	.byte	0x00, 0xf5, 0x21, 0x00


	//----- nvinfo : EIATTR_SPARSE_MMA_MASK
	.align		4
.L_13:
        /*0038*/ 	.byte	0x03, 0x50
        /*003a*/ 	.short	0x0000


	//----- nvinfo : EIATTR_MAXREG_COUNT
	.align		4
        /*003c*/ 	.byte	0x03, 0x1b
        /*003e*/ 	.short	0x00ff


	//----- nvinfo : EIATTR_MERCURY_ISA_VERSION
	.align		4
        /*0040*/ 	.byte	0x03, 0x5f
        /*0042*/ 	.short	0x0101


	//----- nvinfo : EIATTR_VRC_CTA_INIT_COUNT
	.align		4
        /*0044*/ 	.byte	0x02, 0x4a
	.zero		1
	.zero		1


	//----- nvinfo : EIATTR_EXIT_INSTR_OFFSETS
	.align		4
        /*0048*/ 	.byte	0x04, 0x1c
        /*004a*/ 	.short	(.L_15 - .L_14)


	//   ....[0]....
.L_14:
        /*004c*/ 	.word	0x00000310


	//----- nvinfo : EIATTR_CBANK_PARAM_SIZE
	.align		4
.L_15:
        /*0050*/ 	.byte	0x03, 0x19
        /*0052*/ 	.short	0x0018


	//----- nvinfo : EIATTR_PARAM_CBANK
	.align		4
        /*0054*/ 	.byte	0x04, 0x0a
        /*0056*/ 	.short	(.L_17 - .L_16)
	.align		4
.L_16:
        /*0058*/ 	.word	index@(.nv.constant0._Z13gpu_all_arithPiS_S_)
        /*005c*/ 	.short	0x0380
        /*005e*/ 	.short	0x0018


	//----- nvinfo : EIATTR_SW_WAR
	.align		4
.L_17:
        /*0060*/ 	.byte	0x04, 0x36
        /*0062*/ 	.short	(.L_19 - .L_18)
.L_18:
        /*0064*/ 	.word	0x00000008
.L_19:


//--------------------- .nv.callgraph             --------------------------
	.section	.nv.callgraph,"",@"SHT_CUDA_CALLGRAPH"
	.align	4
	.sectionentsize	8
	.align		4
        /*0000*/ 	.word	0x00000000
	.align		4
        /*0004*/ 	.word	0xffffffff
	.align		4
        /*0008*/ 	.word	0x00000000
	.align		4
        /*000c*/ 	.word	0xfffffffe
	.align		4
        /*0010*/ 	.word	0x00000000
	.align		4
        /*0014*/ 	.word	0xfffffffd
	.align		4
        /*0018*/ 	.word	0x00000000
	.align		4
        /*001c*/ 	.word	0xfffffffc


//--------------------- .text._Z13gpu_all_arithPiS_S_ --------------------------
	.section	.text._Z13gpu_all_arithPiS_S_,"ax",@progbits
	.align	128
        .global         _Z13gpu_all_arithPiS_S_
        .type           _Z13gpu_all_arithPiS_S_,@function
        .size           _Z13gpu_all_arithPiS_S_,(.L_x_1 - _Z13gpu_all_arithPiS_S_)
        .other          _Z13gpu_all_arithPiS_S_,@"STO_CUDA_ENTRY STV_DEFAULT"
_Z13gpu_all_arithPiS_S_:
.text._Z13gpu_all_arithPiS_S_:
[----:B------:R-:W-:Y:S01]  /*0000*/  LDC R1, c[0x0][0x37c] ;  /* 0x0000df00ff017b82 */ /* 0x000fe20000000800 */
[----:B------:R-:W0:Y:S07]  /*0010*/  S2R R0, SR_TID.X ;  /* 0x0000000000007919 */ /* 0x000e2e0000002100 */
[----:B------:R-:W0:Y:S01]  /*0020*/  S2UR UR6, SR_CTAID.X ;  /* 0x00000000000679c3 */ /* 0x000e220000002500 */
[----:B------:R-:W1:Y:S07]  /*0030*/  LDCU.64 UR4, c[0x0][0x358] ;  /* 0x00006b00ff0477ac */ /* 0x000e6e0008000a00 */
[----:B------:R-:W0:Y:S08]  /*0040*/  LDC R9, c[0x0][0x360] ;  /* 0x0000d800ff097b82 */ /* 0x000e300000000800 */
[----:B------:R-:W2:Y:S08]  /*0050*/  LDC.64 R2, c[0x0][0x380] ;  /* 0x0000e000ff027b82 */ /* 0x000eb00000000a00 */
[----:B------:R-:W3:Y:S01]  /*0060*/  LDC.64 R6, c[0x0][0x388] ;  /* 0x0000e200ff067b82 */ /* 0x000ee20000000a00 */
[----:B0-----:R-:W-:-:S07]  /*0070*/  IMAD R9, R9, UR6, R0 ;  /* 0x0000000609097c24 */ /* 0x001fce000f8e0200 */
[----:B------:R-:W0:Y:S01]  /*0080*/  LDC.64 R4, c[0x0][0x390] ;  /* 0x0000e400ff047b82 */ /* 0x000e220000000a00 */
[----:B--2---:R-:W-:-:S05]  /*0090*/  IMAD.WIDE.U32 R2, R9, 0x4, R2 ;  /* 0x0000000409027825 */ /* 0x004fca00078e0002 */
[----:B-1----:R-:W2:Y:S01]  /*00a0*/  LDG.E R0, desc[UR4][R2.64] ;  /* 0x0000000402007981 */ /* 0x002ea2000c1e1900 */
[----:B---3--:R-:W-:-:S05]  /*00b0*/  IMAD.WIDE.U32 R6, R9, 0x4, R6 ;  /* 0x0000000409067825 */ /* 0x008fca00078e0006 */
[----:B------:R-:W2:Y:S01]  /*00c0*/  LDG.E R11, desc[UR4][R6.64] ;  /* 0x00000004060b7981 */ /* 0x000ea2000c1e1900 */
[----:B0-----:R-:W-:Y:S01]  /*00d0*/  IMAD.WIDE.U32 R4, R9, 0x4, R4 ;  /* 0x0000000409047825 */ /* 0x001fe200078e0004 */
[----:B--2---:R-:W-:-:S05]  /*00e0*/  IADD3 R11, PT, PT, R0, R11, RZ ;  /* 0x0000000b000b7210 */ /* 0x004fca0007ffe0ff */
[----:B------:R0:W-:Y:S04]  /*00f0*/  STG.E desc[UR4][R4.64], R11 ;  /* 0x0000000b04007986 */ /* 0x0001e8000c101904 */
[----:B------:R-:W2:Y:S04]  /*0100*/  LDG.E R0, desc[UR4][R2.64] ;  /* 0x0000000402007981 */ /* 0x000ea8000c1e1900 */
[----:B------:R-:W2:Y:S02]  /*0110*/  LDG.E R9, desc[UR4][R6.64] ;  /* 0x0000000406097981 */ /* 0x000ea4000c1e1900 */
[----:B--2---:R-:W-:-:S05]  /*0120*/  IMAD R9, R0, R9, RZ ;  /* 0x0000000900097224 */ /* 0x004fca00078e02ff */
[----:B------:R1:W-:Y:S04]  /*0130*/  STG.E desc[UR4][R4.64], R9 ;  /* 0x0000000904007986 */ /* 0x0003e8000c101904 */
[----:B------:R-:W2:Y:S04]  /*0140*/  LDG.E R0, desc[UR4][R2.64] ;  /* 0x0000000402007981 */ /* 0x000ea8000c1e1900 */
[----:B------:R-:W2:Y:S02]  /*0150*/  LDG.E R13, desc[UR4][R6.64] ;  /* 0x00000004060d7981 */ /* 0x000ea4000c1e1900 */
[----:B--2---:R-:W-:-:S05]  /*0160*/  IADD3 R13, PT, PT, R0, -R13, RZ ;  /* 0x8000000d000d7210 */ /* 0x004fca0007ffe0ff */
[----:B------:R-:W-:Y:S04]  /*0170*/  STG.E desc[UR4][R4.64], R13 ;  /* 0x0000000d04007986 */ /* 0x000fe8000c101904 */
[----:B------:R-:W2:Y:S04]  /*0180*/  LDG.E R10, desc[UR4][R6.64] ;  /* 0x00000004060a7981 */ /* 0x000ea8000c1e1900 */
[----:B------:R-:W3:Y:S01]  /*0190*/  LDG.E R0, desc[UR4][R2.64] ;  /* 0x0000000402007981 */ /* 0x000ee2000c1e1900 */
[----:B--2---:R-:W-:-:S04]  /*01a0*/  IABS R12, R10 ;  /* 0x0000000a000c7213 */ /* 0x004fc80000000000 */
[----:B0-----:R-:W0:Y:S08]  /*01b0*/  I2F.RP R11, R12 ;  /* 0x0000000c000b7306 */ /* 0x001e300000209400 */
[----:B0-----:R-:W0:Y:S02]  /*01c0*/  MUFU.RCP R11, R11 ;  /* 0x0000000b000b7308 */ /* 0x001e240000001000 */
[----:B0-----:R-:W-:-:S06]  /*01d0*/  VIADD R8, R11, 0xffffffe ;  /* 0x0ffffffe0b087836 */ /* 0x001fcc0000000000 */
[----:B-1----:R0:W1:Y:S01]  /*01e0*/  F2I.FTZ.U32.TRUNC.NTZ R9, R8 ;  /* 0x0000000800097305 */ /* 0x002062000021f000 */
[----:B---3--:R-:W-:Y:S02]  /*01f0*/  IABS R2, R0 ;  /* 0x0000000000027213 */ /* 0x008fe40000000000 */
[----:B------:R-:W-:Y:S01]  /*0200*/  IABS R3, R10 ;  /* 0x0000000a00037213 */ /* 0x000fe20000000000 */
[----:B0-----:R-:W-:Y:S01]  /*0210*/  IMAD.MOV.U32 R8, RZ, RZ, RZ ;  /* 0x000000ffff087224 */ /* 0x001fe200078e00ff */
[----:B-1----:R-:W-:-:S05]  /*0220*/  IADD3 R15, PT, PT, RZ, -R9, RZ ;  /* 0x80000009ff0f7210 */ /* 0x002fca0007ffe0ff */
[----:B------:R-:W-:-:S04]  /*0230*/  IMAD R7, R15, R12, RZ ;  /* 0x0000000c0f077224 */ /* 0x000fc800078e02ff */
[----:B------:R-:W-:Y:S01]  /*0240*/  IMAD.HI.U32 R9, R9, R7, R8 ;  /* 0x0000000709097227 */ /* 0x000fe200078e0008 */
[----:B------:R-:W-:-:S05]  /*0250*/  IADD3 R3, PT, PT, RZ, -R3, RZ ;  /* 0x80000003ff037210 */ /* 0x000fca0007ffe0ff */
[----:B------:R-:W-:-:S04]  /*0260*/  IMAD.HI.U32 R9, R9, R2, RZ ;  /* 0x0000000209097227 */ /* 0x000fc800078e00ff */
[----:B------:R-:W-:-:S05]  /*0270*/  IMAD R9, R9, R3, R2 ;  /* 0x0000000309097224 */ /* 0x000fca00078e0202 */
[----:B------:R-:W-:Y:S02]  /*0280*/  ISETP.GT.U32.AND P0, PT, R12, R9, PT ;  /* 0x000000090c00720c */ /* 0x000fe40003f04070 */
[----:B------:R-:W-:-:S11]  /*0290*/  ISETP.GE.AND P2, PT, R0, RZ, PT ;  /* 0x000000ff0000720c */ /* 0x000fd60003f46270 */
[----:B------:R-:W-:-:S05]  /*02a0*/  @!P0 IMAD.IADD R9, R9, 0x1, -R12 ;  /* 0x0000000109098824 */ /* 0x000fca00078e0a0c */
[----:B------:R-:W-:Y:S02]  /*02b0*/  ISETP.GT.U32.AND P1, PT, R12, R9, PT ;  /* 0x000000090c00720c */ /* 0x000fe40003f24070 */
[----:B------:R-:W-:-:S11]  /*02c0*/  ISETP.NE.AND P0, PT, R10, RZ, PT ;  /* 0x000000ff0a00720c */ /* 0x000fd60003f05270 */
[----:B------:R-:W-:-:S05]  /*02d0*/  @!P1 IADD3 R9, PT, PT, R9, -R12, RZ ;  /* 0x8000000c09099210 */ /* 0x000fca0007ffe0ff */
[----:B------:R-:W-:Y:S01]  /*02e0*/  @!P2 IMAD.MOV R9, RZ, RZ, -R9 ;  /* 0x000000ffff09a224 */ /* 0x000fe200078e0a09 */
[----:B------:R-:W-:-:S05]  /*02f0*/  @!P0 LOP3.LUT R9, RZ, R10, RZ, 0x33, !PT ;  /* 0x0000000aff098212 */ /* 0x000fca00078e33ff */
[----:B------:R-:W-:Y:S01]  /*0300*/  STG.E desc[UR4][R4.64], R9 ;  /* 0x0000000904007986 */ /* 0x000fe2000c101904 */
[----:B------:R-:W-:Y:S05]  /*0310*/  EXIT ;  /* 0x000000000000794d */ /* 0x000fea0003800000 */
.L_x_0:
[----:B------:R-:W-:-:S00]  /*0320*/  BRA `(.L_x_0) ;  /* 0xfffffffc00fc7947 */ /* 0x000fc0000383ffff */
[----:B------:R-:W-:-:S00]  /*0330*/  NOP ;  /* 0x0000000000007918 */ /* 0x000fc00000000000 */
        /* <DEDUP_REMOVED lines=12> */
.L_x_1:


//--------------------- .nv.shared.reserved.0     --------------------------
	.section	.nv.shared.reserved.0,"aw",@nobits
	.weak		__nv_reservedSMEM_offset_0_alias
	.size		__nv_reservedSMEM_offset_0_alias, 0, 64
	.other		__nv_reservedSMEM_offset_0_alias,@"STO_CUDA_RESERVED_SHARED STV_DEFAULT"
__nv_reservedSMEM_offset_0_alias:
	.zero		0
	.zero		64


//--------------------- .nv.constant0._Z13gpu_all_arithPiS_S_ --------------------------
	.section	.nv.constant0._Z13gpu_all_arithPiS_S_,"a",@progbits
	.sectionflags	@""
	.align	4
.nv.constant0._Z13gpu_all_arithPiS_S_:
	.zero		920


//--------------------- SYMBOLS --------------------------

	.type		.nv.reservedSmem.offset0,@object
	.size		.nv.reservedSmem.offset0,0x4
